	.headerflags	@"EF_CUDA_TEXMODE_UNIFIED EF_CUDA_64BIT_ADDRESS EF_CUDA_ACCELERATORS EF_CUDA_SM90 EF_CUDA_VIRTUAL_SM(EF_CUDA_SM90)"
	.elftype	@"ET_EXEC"


//--------------------- .nv.info                  --------------------------
	.section	.nv.info,"",@"SHT_CUDA_INFO"
	.align	4


	//----- nvinfo : EIATTR_REGCOUNT
	.align		4
        /*0000*/ 	.byte	0x04, 0x2f
        /*0002*/ 	.short	(.L_3 - .L_2)
	.align		4
.L_2:
        /*0004*/ 	.word	index@(triton_poi_fused__native_batch_norm_legit_no_training_add_relu_19)
        /*0008*/ 	.word	0x00000018


	//----- nvinfo : EIATTR_MIN_STACK_SIZE
	.align		4
.L_3:
        /*000c*/ 	.byte	0x04, 0x12
        /*000e*/ 	.short	(.L_5 - .L_4)
	.align		4
.L_4:
        /*0010*/ 	.word	index@(triton_poi_fused__native_batch_norm_legit_no_training_add_relu_19)
        /*0014*/ 	.word	0x00000000


	//----- nvinfo : EIATTR_FRAME_SIZE
	.align		4
.L_5:
        /*0018*/ 	.byte	0x04, 0x11
        /*001a*/ 	.short	(.L_7 - .L_6)
	.align		4
.L_6:
        /*001c*/ 	.word	index@(triton_poi_fused__native_batch_norm_legit_no_training_add_relu_19)
        /*0020*/ 	.word	0x00000000


	//----- nvinfo : EIATTR_MIN_STACK_SIZE
	.align		4
.L_7:
        /*0024*/ 	.byte	0x04, 0x12
        /*0026*/ 	.short	(.L_9 - .L_8)
	.align		4
.L_8:
        /*0028*/ 	.word	index@(triton_poi_fused__native_batch_norm_legit_no_training_add_relu_19)
        /*002c*/ 	.word	0x00000000
.L_9:


//--------------------- .nv.info.triton_poi_fused__native_batch_norm_legit_no_training_add_relu_19 --------------------------
	.section	.nv.info.triton_poi_fused__native_batch_norm_legit_no_training_add_relu_19,"",@"SHT_CUDA_INFO"
	.sectionflags	@""
	.align	4


	//----- nvinfo : EIATTR_CUDA_API_VERSION
	.align		4
        /*0000*/ 	.byte	0x04, 0x37
        /*0002*/ 	.short	(.L_11 - .L_10)
.L_10:
        /*0004*/ 	.word	0x0000007c


	//----- nvinfo : EIATTR_KPARAM_INFO
	.align		4
.L_11:
        /*0008*/ 	.byte	0x04, 0x17
        /*000a*/ 	.short	(.L_13 - .L_12)
.L_12:
        /*000c*/ 	.word	0x00000000
        /*0010*/ 	.short	0x0009
        /*0012*/ 	.short	0x0044
        /*0014*/ 	.byte	0x00, 0xf0, 0x11, 0x00


	//----- nvinfo : EIATTR_KPARAM_INFO
	.align		4
.L_13:
        /*0018*/ 	.byte	0x04, 0x17
        /*001a*/ 	.short	(.L_15 - .L_14)
.L_14:
        /*001c*/ 	.word	0x00000000
        /*0020*/ 	.short	0x0008
        /*0022*/ 	.short	0x0040
        /*0024*/ 	.byte	0x00, 0xf0, 0x11, 0x00


	//----- nvinfo : EIATTR_KPARAM_INFO
	.align		4
.L_15:
        /*0028*/ 	.byte	0x04, 0x17
        /*002a*/ 	.short	(.L_17 - .L_16)
.L_16:
        /*002c*/ 	.word	0x00000000
        /*0030*/ 	.short	0x0007
        /*0032*/ 	.short	0x0038
        /*0034*/ 	.byte	0x00, 0xf4, 0x21, 0x00


	//----- nvinfo : EIATTR_KPARAM_INFO
	.align		4
.L_17:
        /*0038*/ 	.byte	0x04, 0x17
        /*003a*/ 	.short	(.L_19 - .L_18)
.L_18:
        /*003c*/ 	.word	0x00000000
        /*0040*/ 	.short	0x0006
        /*0042*/ 	.short	0x0030
        /*0044*/ 	.byte	0x00, 0xf4, 0x21, 0x00


	//----- nvinfo : EIATTR_KPARAM_INFO
	.align		4
.L_19:
        /*0048*/ 	.byte	0x04, 0x17
        /*004a*/ 	.short	(.L_21 - .L_20)
.L_20:
        /*004c*/ 	.word	0x00000000
        /*0050*/ 	.short	0x0005
        /*0052*/ 	.short	0x0028
        /*0054*/ 	.byte	0x00, 0xf4, 0x21, 0x00


	//----- nvinfo : EIATTR_KPARAM_INFO
	.align		4
.L_21:
        /*0058*/ 	.byte	0x04, 0x17
        /*005a*/ 	.short	(.L_23 - .L_22)
.L_22:
        /*005c*/ 	.word	0x00000000
        /*0060*/ 	.short	0x0004
        /*0062*/ 	.short	0x0020
        /*0064*/ 	.byte	0x00, 0xf4, 0x21, 0x00


	//----- nvinfo : EIATTR_KPARAM_INFO
	.align		4
.L_23:
        /*0068*/ 	.byte	0x04, 0x17
        /*006a*/ 	.short	(.L_25 - .L_24)
.L_24:
        /*006c*/ 	.word	0x00000000
        /*0070*/ 	.short	0x0003
        /*0072*/ 	.short	0x0018
        /*0074*/ 	.byte	0x00, 0xf4, 0x21, 0x00


	//----- nvinfo : EIATTR_KPARAM_INFO
	.align		4
.L_25:
        /*0078*/ 	.byte	0x04, 0x17
        /*007a*/ 	.short	(.L_27 - .L_26)
.L_26:
        /*007c*/ 	.word	0x00000000
        /*0080*/ 	.short	0x0002
        /*0082*/ 	.short	0x0010
        /*0084*/ 	.byte	0x00, 0xf4, 0x21, 0x00


	//----- nvinfo : EIATTR_KPARAM_INFO
	.align		4
.L_27:
        /*0088*/ 	.byte	0x04, 0x17
        /*008a*/ 	.short	(.L_29 - .L_28)
.L_28:
        /*008c*/ 	.word	0x00000000
        /*0090*/ 	.short	0x0001
        /*0092*/ 	.short	0x0008
        /*0094*/ 	.byte	0x00, 0xf4, 0x21, 0x00


	//----- nvinfo : EIATTR_KPARAM_INFO
	.align		4
.L_29:
        /*0098*/ 	.byte	0x04, 0x17
        /*009a*/ 	.short	(.L_31 - .L_30)
.L_30:
        /*009c*/ 	.word	0x00000000
        /*00a0*/ 	.short	0x0000
        /*00a2*/ 	.short	0x0000
        /*00a4*/ 	.byte	0x00, 0xf4, 0x21, 0x00


	//----- nvinfo : EIATTR_SPARSE_MMA_MASK
	.align		4
.L_31:
        /*00a8*/ 	.byte	0x03, 0x50
        /*00aa*/ 	.short	0x0000


	//----- nvinfo : EIATTR_MAXREG_COUNT
	.align		4
        /*00ac*/ 	.byte	0x03, 0x1b
        /*00ae*/ 	.short	0x00ff


	//----- nvinfo : EIATTR_EXIT_INSTR_OFFSETS
	.align		4
        /*00b0*/ 	.byte	0x04, 0x1c
        /*00b2*/ 	.short	(.L_33 - .L_32)


	//   ....[0]....
.L_32:
        /*00b4*/ 	.word	0x00000660


	//   ....[1]....
        /*00b8*/ 	.word	0x000006b0


	//----- nvinfo : EIATTR_REQNTID
	.align		4
.L_33:
        /*00bc*/ 	.byte	0x04, 0x10
        /*00be*/ 	.short	(.L_35 - .L_34)
.L_34:
        /*00c0*/ 	.word	0x00000080
        /*00c4*/ 	.word	0x00000001
        /*00c8*/ 	.word	0x00000001


	//----- nvinfo : EIATTR_CBANK_PARAM_SIZE
	.align		4
.L_35:
        /*00cc*/ 	.byte	0x03, 0x19
        /*00ce*/ 	.short	0x0048


	//----- nvinfo : EIATTR_PARAM_CBANK
	.align		4
        /*00d0*/ 	.byte	0x04, 0x0a
        /*00d2*/ 	.short	(.L_37 - .L_36)
	.align		4
.L_36:
        /*00d4*/ 	.word	index@(.nv.constant0.triton_poi_fused__native_batch_norm_legit_no_training_add_relu_19)
        /*00d8*/ 	.short	0x0210
        /*00da*/ 	.short	0x0048


	//----- nvinfo : EIATTR_SW_WAR
	.align		4
.L_37:
        /*00dc*/ 	.byte	0x04, 0x36
        /*00de*/ 	.short	(.L_39 - .L_38)
.L_38:
        /*00e0*/ 	.word	0x00000008
.L_39:


//--------------------- .nv.callgraph             --------------------------
	.section	.nv.callgraph,"",@"SHT_CUDA_CALLGRAPH"
	.align	4
	.sectionentsize	8
	.align		4
        /*0000*/ 	.word	0x00000000
	.align		4
        /*0004*/ 	.word	0xffffffff
	.align		4
        /*0008*/ 	.word	0x00000000
	.align		4
        /*000c*/ 	.word	0xfffffffe
	.align		4
        /*0010*/ 	.word	0x00000000
	.align		4
        /*0014*/ 	.word	0xfffffffd
	.align		4
        /*0018*/ 	.word	0x00000000
	.align		4
        /*001c*/ 	.word	0xfffffffc


//--------------------- .nv.constant4             --------------------------
	.section	.nv.constant4,"a",@progbits
	.align	8
	.align		8
.nv.constant4:
        /*0000*/ 	.dword	_$_str
	.align		8
        /*0008*/ 	.dword	_$_str_$_2


//--------------------- .text.triton_poi_fused__native_batch_norm_legit_no_training_add_relu_19 --------------------------
	.section	.text.triton_poi_fused__native_batch_norm_legit_no_training_add_relu_19,"ax",@progbits
	.sectionflags	@"SHF_BARRIERS=1"
	.align	128
        .global         triton_poi_fused__native_batch_norm_legit_no_training_add_relu_19
        .type           triton_poi_fused__native_batch_norm_legit_no_training_add_relu_19,@function
        .size           triton_poi_fused__native_batch_norm_legit_no_training_add_relu_19,(.L_x_1 - triton_poi_fused__native_batch_norm_legit_no_training_add_relu_19)
        .other          triton_poi_fused__native_batch_norm_legit_no_training_add_relu_19,@"STO_CUDA_ENTRY STV_DEFAULT"
triton_poi_fused__native_batch_norm_legit_no_training_add_relu_19:
.text.triton_poi_fused__native_batch_norm_legit_no_training_add_relu_19:
[----:B------:R-:W0:Y:S01]  /*0000*/  LDC R1, c[0x0][0x28] ;  /* 0x00000a00ff017b82 */ /* 0x000e220000000800 */
[----:B------:R-:W1:Y:S01]  /*0010*/  S2R R4, SR_CTAID.Y ;  /* 0x0000000000047919 */ /* 0x000e620000002600 */
[----:B------:R-:W-:Y:S01]  /*0020*/  CS2R R12, SRZ ;  /* 0x00000000000c7805 */ /* 0x000fe2000001ff00 */
[----:B------:R-:W-:Y:S01]  /*0030*/  ULDC.64 UR6, c[0x0][0x208] ;  /* 0x0000820000067ab9 */ /* 0x000fe20000000a00 */
[----:B------:R-:W2:Y:S01]  /*0040*/  S2R R5, SR_TID.X ;  /* 0x0000000000057919 */ /* 0x000ea20000002100 */
[----:B------:R-:W3:Y:S03]  /*0050*/  S2R R6, SR_CTAID.X ;  /* 0x0000000000067919 */ /* 0x000ee60000002500 */
[----:B------:R-:W4:Y:S01]  /*0060*/  S2UR UR5, SR_CgaCtaId ;  /* 0x00000000000579c3 */ /* 0x000f220000008800 */
[----:B------:R-:W-:-:S07]  /*0070*/  UMOV UR4, 0x400 ;  /* 0x0000040000047882 */ /* 0x000fce0000000000 */
[----:B------:R-:W5:Y:S08]  /*0080*/  LDC.64 R18, c[0x0][0x218] ;  /* 0x00008600ff127b82 */ /* 0x000f700000000a00 */
[----:B------:R-:W4:Y:S01]  /*0090*/  LDC.64 R16, c[0x0][0x228] ;  /* 0x00008a00ff107b82 */ /* 0x000f220000000a00 */
[----:B-1----:R-:W-:Y:S02]  /*00a0*/  IMAD.SHL.U32 R4, R4, 0x80, RZ ;  /* 0x0000008004047824 */ /* 0x002fe400078e00ff */
[----:B--2---:R-:W-:Y:S01]  /*00b0*/  IMAD.SHL.U32 R3, R5, 0x2, RZ ;  /* 0x0000000205037824 */ /* 0x004fe200078e00ff */
[----:B------:R-:W-:Y:S01]  /*00c0*/  SHF.R.U32.HI R9, RZ, 0x6, R5 ;  /* 0x00000006ff097819 */ /* 0x000fe20000011605 */
[----:B---3--:R-:W-:-:S03]  /*00d0*/  IMAD.SHL.U32 R6, R6, 0x2, RZ ;  /* 0x0000000206067824 */ /* 0x008fc600078e00ff */
[----:B------:R-:W-:Y:S02]  /*00e0*/  LOP3.LUT R0, R4, 0x7e, R3, 0xf8, !PT ;  /* 0x0000007e04007812 */ /* 0x000fe400078ef803 */
[----:B------:R-:W1:Y:S02]  /*00f0*/  LDC.64 R2, c[0x0][0x210] ;  /* 0x00008400ff027b82 */ /* 0x000e640000000a00 */
[----:B------:R-:W-:-:S04]  /*0100*/  SHF.R.S32.HI R7, RZ, 0x1f, R0 ;  /* 0x0000001fff077819 */ /* 0x000fc80000011400 */
[----:B------:R-:W-:Y:S02]  /*0110*/  LEA.HI R8, R7, R0, RZ, 0x5 ;  /* 0x0000000007087211 */ /* 0x000fe400078f28ff */
[----:B------:R-:W-:Y:S02]  /*0120*/  SGXT.U32 R7, R9, 0x1 ;  /* 0x000000010907781a */ /* 0x000fe40000000000 */
[C---:B------:R-:W-:Y:S01]  /*0130*/  LOP3.LUT R9, R8.reuse, 0xffffffe0, RZ, 0xc0, !PT ;  /* 0xffffffe008097812 */ /* 0x040fe200078ec0ff */
[----:B------:R-:W-:Y:S01]  /*0140*/  IMAD.SHL.U32 R8, R8, 0x40, RZ ;  /* 0x0000004008087824 */ /* 0x000fe200078e00ff */
[----:B------:R-:W-:Y:S02]  /*0150*/  LOP3.LUT R7, R6, R7, RZ, 0xfc, !PT ;  /* 0x0000000706077212 */ /* 0x000fe400078efcff */
[----:B------:R-:W-:Y:S02]  /*0160*/  IADD3 R10, R0, -R9, RZ ;  /* 0x80000009000a7210 */ /* 0x000fe40007ffe0ff */
[----:B------:R-:W-:-:S03]  /*0170*/  ISETP.GE.AND P0, PT, R7, 0x40, PT ;  /* 0x000000400700780c */ /* 0x000fc60003f06270 */
[----:B------:R-:W-:Y:S01]  /*0180*/  IMAD R10, R7, 0x20, R10 ;  /* 0x00000020070a7824 */ /* 0x000fe200078e020a */
[----:B------:R-:W-:Y:S02]  /*0190*/  LOP3.LUT R7, R8, 0xfffff800, RZ, 0xc0, !PT ;  /* 0xfffff80008077812 */ /* 0x000fe400078ec0ff */
[----:B------:R-:W-:-:S03]  /*01a0*/  ISETP.LT.AND P0, PT, R0, 0x80, !P0 ;  /* 0x000000800000780c */ /* 0x000fc60004701270 */
[----:B------:R-:W-:-:S04]  /*01b0*/  IMAD.IADD R0, R10, 0x1, R7 ;  /* 0x000000010a007824 */ /* 0x000fc800078e0207 */
[----:B-1----:R-:W-:Y:S01]  /*01c0*/  IMAD.WIDE R8, R0, 0x4, R2 ;  /* 0x0000000400087825 */ /* 0x002fe200078e0202 */
[----:B------:R-:W-:Y:S02]  /*01d0*/  LOP3.LUT R4, R4, 0x7f, R5, 0xf8, !PT ;  /* 0x0000007f04047812 */ /* 0x000fe400078ef805 */
[----:B------:R-:W-:Y:S01]  /*01e0*/  SHF.L.U32 R11, R5, 0x3, RZ ;  /* 0x00000003050b7819 */ /* 0x000fe200000006ff */
[----:B----4-:R-:W-:Y:S01]  /*01f0*/  UPRMT UR4, UR5, 0x654, UR4 ;  /* 0x0000065405047896 */ /* 0x010fe20008000004 */
[----:B------:R-:W-:Y:S01]  /*0200*/  SHF.R.U32.HI R10, RZ, 0x3, R5 ;  /* 0x00000003ff0a7819 */ /* 0x000fe20000011605 */
[----:B------:R1:W2:Y:S01]  /*0210*/  @P0 LDG.E.EL.64 R12, desc[UR6][R8.64] ;  /* 0x00000006080c0981 */ /* 0x0002a2000c2e1b00 */
[----:B------:R-:W-:Y:S01]  /*0220*/  SHF.R.S32.HI R7, RZ, 0x1f, R4 ;  /* 0x0000001fff077819 */ /* 0x000fe20000011404 */
[----:B------:R-:W3:Y:S01]  /*0230*/  LDC.64 R2, c[0x0][0x220] ;  /* 0x00008800ff027b82 */ /* 0x000ee20000000a00 */
[----:B------:R-:W-:Y:S02]  /*0240*/  LOP3.LUT R10, R10, 0x8, RZ, 0xc0, !PT ;  /* 0x000000080a0a7812 */ /* 0x000fe400078ec0ff */
[----:B------:R-:W-:-:S02]  /*0250*/  LEA.HI R14, R7, R4, RZ, 0x5 ;  /* 0x00000004070e7211 */ /* 0x000fc400078f28ff */
[----:B------:R-:W-:Y:S02]  /*0260*/  LOP3.LUT R11, R11, 0x3f8, RZ, 0xc0, !PT ;  /* 0x000003f80b0b7812 */ /* 0x000fe400078ec0ff */
[----:B------:R-:W-:Y:S02]  /*0270*/  LOP3.LUT R7, R14, 0xffffffe0, RZ, 0xc0, !PT ;  /* 0xffffffe00e077812 */ /* 0x000fe400078ec0ff */
[----:B------:R-:W-:-:S03]  /*0280*/  ISETP.GE.AND P1, PT, R4, 0x80, PT ;  /* 0x000000800400780c */ /* 0x000fc60003f26270 */
[----:B-1----:R-:W-:Y:S01]  /*0290*/  IMAD.IADD R9, R4, 0x1, -R7 ;  /* 0x0000000104097824 */ /* 0x002fe200078e0a07 */
[----:B------:R-:W-:Y:S01]  /*02a0*/  IADD3 R4, R11, UR4, R10 ;  /* 0x000000040b047c10 */ /* 0x000fe2000fffe00a */
[----:B------:R-:W-:Y:S01]  /*02b0*/  IMAD.MOV.U32 R7, RZ, RZ, RZ ;  /* 0x000000ffff077224 */ /* 0x000fe200078e00ff */
[----:B------:R-:W1:Y:S01]  /*02c0*/  LDC.64 R10, c[0x0][0x230] ;  /* 0x00008c00ff0a7b82 */ /* 0x000e620000000a00 */
[----:B---3--:R-:W-:Y:S01]  /*02d0*/  IMAD.WIDE R20, R9, 0x4, R2 ;  /* 0x0000000409147825 */ /* 0x008fe200078e0202 */
[----:B------:R-:W-:-:S06]  /*02e0*/  HFMA2.MMA R8, -RZ, RZ, 0, 0 ;  /* 0x00000000ff087435 */ /* 0x000fcc00000001ff */
[----:B------:R-:W3:Y:S01]  /*02f0*/  LDC.64 R2, c[0x0][0x238] ;  /* 0x00008e00ff027b82 */ /* 0x000ee20000000a00 */
[----:B-----5:R-:W-:-:S04]  /*0300*/  IMAD.WIDE R18, R9, 0x4, R18 ;  /* 0x0000000409127825 */ /* 0x020fc800078e0212 */
[----:B------:R-:W-:Y:S02]  /*0310*/  IMAD.SHL.U32 R14, R14, 0x100, RZ ;  /* 0x000001000e0e7824 */ /* 0x000fe400078e00ff */
[----:B0-----:R-:W-:-:S04]  /*0320*/  IMAD.WIDE R16, R9, 0x4, R16 ;  /* 0x0000000409107825 */ /* 0x001fc800078e0210 */
[----:B-1----:R-:W-:Y:S01]  /*0330*/  IMAD.WIDE R10, R9, 0x4, R10 ;  /* 0x00000004090a7825 */ /* 0x002fe200078e020a */
[----:B--2---:R0:W-:Y:S01]  /*0340*/  STS.64 [R4], R12 ;  /* 0x0000000c04007388 */ /* 0x0041e20000000a00 */
[----:B------:R-:W-:Y:S06]  /*0350*/  BAR.SYNC.DEFER_BLOCKING 0x0 ;  /* 0x0000000000007b1d */ /* 0x000fec0000010000 */
[----:B------:R-:W2:Y:S01]  /*0360*/  @!P1 LDG.E.EL R7, desc[UR6][R20.64] ;  /* 0x0000000614079981 */ /* 0x000ea2000c2e1900 */
[----:B0-----:R-:W-:-:S03]  /*0370*/  LOP3.LUT R13, R14, 0xffffe000, RZ, 0xc0, !PT ;  /* 0xffffe0000e0d7812 */ /* 0x001fc600078ec0ff */
[----:B------:R-:W4:Y:S01]  /*0380*/  @!P1 LDG.E.EL R8, desc[UR6][R18.64] ;  /* 0x0000000612089981 */ /* 0x000f22000c2e1900 */
[----:B------:R-:W-:Y:S01]  /*0390*/  LEA R14, R9, R6, 0x6 ;  /* 0x00000006090e7211 */ /* 0x000fe200078e30ff */
[----:B------:R-:W-:Y:S02]  /*03a0*/  IMAD.MOV.U32 R12, RZ, RZ, RZ ;  /* 0x000000ffff0c7224 */ /* 0x000fe400078e00ff */
[----:B------:R-:W-:Y:S02]  /*03b0*/  IMAD.MOV.U32 R9, RZ, RZ, RZ ;  /* 0x000000ffff097224 */ /* 0x000fe400078e00ff */
[----:B------:R-:W-:Y:S02]  /*03c0*/  IMAD.IADD R13, R13, 0x1, R14 ;  /* 0x000000010d0d7824 */ /* 0x000fe400078e020e */
[----:B------:R-:W5:Y:S04]  /*03d0*/  @!P1 LDG.E.EL R12, desc[UR6][R16.64] ;  /* 0x00000006100c9981 */ /* 0x000f68000c2e1900 */
[----:B------:R0:W5:Y:S01]  /*03e0*/  @!P1 LDG.E.EL R9, desc[UR6][R10.64] ;  /* 0x000000060a099981 */ /* 0x000162000c2e1900 */
[----:B------:R-:W-:-:S02]  /*03f0*/  ISETP.LT.AND P1, PT, R6, 0x40, !P1 ;  /* 0x000000400600780c */ /* 0x000fc40004f21270 */
[----:B------:R-:W-:-:S05]  /*0400*/  IADD3 R15, R13, 0x1000, RZ ;  /* 0x000010000d0f7810 */ /* 0x000fca0007ffe0ff */
[----:B---3--:R-:W-:Y:S01]  /*0410*/  IMAD.WIDE R14, R15, 0x4, R2 ;  /* 0x000000040f0e7825 */ /* 0x008fe200078e0202 */
[----:B------:R-:W-:-:S06]  /*0420*/  CS2R R2, SRZ ;  /* 0x0000000000027805 */ /* 0x000fcc000001ff00 */
[----:B------:R1:W3:Y:S01]  /*0430*/  @P1 LDG.E.EL.64 R2, desc[UR6][R14.64] ;  /* 0x000000060e021981 */ /* 0x0002e2000c2e1b00 */
[----:B------:R-:W-:-:S04]  /*0440*/  LOP3.LUT R5, R5, 0x7f, RZ, 0xc0, !PT ;  /* 0x0000007f05057812 */ /* 0x000fc800078ec0ff */
[----:B------:R-:W-:-:S05]  /*0450*/  LEA R5, R5, UR4, 0x2 ;  /* 0x0000000405057c11 */ /* 0x000fca000f8e10ff */
[----:B0-----:R-:W4:Y:S01]  /*0460*/  LDS R11, [R5] ;  /* 0x00000000050b7984 */ /* 0x001f220000000800 */
[----:B-1----:R-:W-:-:S03]  /*0470*/  IMAD.MOV.U32 R15, RZ, RZ, 0x3e800000 ;  /* 0x3e800000ff0f7424 */ /* 0x002fc600078e00ff */
[----:B------:R-:W0:Y:S01]  /*0480*/  LDS R17, [R5+0x208] ;  /* 0x0002080005117984 */ /* 0x000e220000000800 */
[----:B--2---:R-:W-:-:S04]  /*0490*/  FADD R7, R7, 9.9999997473787516356e-06 ;  /* 0x3727c5ac07077421 */ /* 0x004fc80000000000 */
[----:B------:R1:W2:Y:S01]  /*04a0*/  MUFU.SQRT R18, R7 ;  /* 0x0000000700127308 */ /* 0x0002a20000002000 */
[--C-:B----4-:R-:W-:Y:S01]  /*04b0*/  FADD R11, R11, -R8.reuse ;  /* 0x800000080b0b7221 */ /* 0x110fe20000000000 */
[----:B0-----:R-:W-:Y:S01]  /*04c0*/  FADD R17, R17, -R8 ;  /* 0x8000000811117221 */ /* 0x001fe20000000000 */
[----:B-1----:R-:W0:Y:S01]  /*04d0*/  LDC.64 R6, c[0x0][0x240] ;  /* 0x00009000ff067b82 */ /* 0x002e220000000a00 */
[C---:B--2---:R-:W-:Y:S02]  /*04e0*/  FSETP.GT.AND P2, PT, R18.reuse, 8.50705917302346158658e+37, PT ;  /* 0x7e8000001200780b */ /* 0x044fe40003f44000 */
[----:B------:R-:W-:Y:S02]  /*04f0*/  FSETP.GEU.AND P3, PT, R18, 1.175494350822287508e-38, PT ;  /* 0x008000001200780b */ /* 0x000fe40003f6e000 */
[----:B------:R-:W-:-:S09]  /*0500*/  FSEL R15, R15, 1, P2 ;  /* 0x3f8000000f0f7808 */ /* 0x000fd20001000000 */
[----:B------:R-:W-:Y:S02]  /*0510*/  @P2 FMUL R18, R18, 0.25 ;  /* 0x3e80000012122820 */ /* 0x000fe40000400000 */
[----:B------:R-:W-:Y:S02]  /*0520*/  @!P3 FMUL R15, R15, 16777216 ;  /* 0x4b8000000f0fb820 */ /* 0x000fe40000400000 */
[----:B------:R-:W-:Y:S01]  /*0530*/  @!P3 FMUL R18, R18, 16777216 ;  /* 0x4b8000001212b820 */ /* 0x000fe20000400000 */
[----:B0-----:R-:W-:-:S05]  /*0540*/  IMAD.WIDE R6, R13, 0x4, R6 ;  /* 0x000000040d067825 */ /* 0x001fca00078e0206 */
[----:B------:R-:W0:Y:S02]  /*0550*/  MUFU.RCP R18, R18 ;  /* 0x0000001200127308 */ /* 0x000e240000001000 */
[----:B0-----:R-:W-:-:S04]  /*0560*/  FMUL R10, R18, R15 ;  /* 0x0000000f120a7220 */ /* 0x001fc80000400000 */
[-C--:B------:R-:W-:Y:S01]  /*0570*/  FMUL R8, R11, R10.reuse ;  /* 0x0000000a0b087220 */ /* 0x080fe20000400000 */
[----:B------:R-:W-:-:S03]  /*0580*/  FMUL R10, R17, R10 ;  /* 0x0000000a110a7220 */ /* 0x000fc60000400000 */
[-CC-:B-----5:R-:W-:Y:S01]  /*0590*/  FFMA R8, R8, R12.reuse, R9.reuse ;  /* 0x0000000c08087223 */ /* 0x1a0fe20000000009 */
[----:B------:R-:W-:-:S04]  /*05a0*/  FFMA R10, R10, R12, R9 ;  /* 0x0000000c0a0a7223 */ /* 0x000fc80000000009 */
[----:B------:R-:W-:Y:S02]  /*05b0*/  FSETP.GEU.AND P2, PT, R8, RZ, PT ;  /* 0x000000ff0800720b */ /* 0x000fe40003f4e000 */
[----:B------:R-:W-:Y:S02]  /*05c0*/  FSETP.GEU.AND P3, PT, R10, RZ, PT ;  /* 0x000000ff0a00720b */ /* 0x000fe40003f6e000 */
[----:B------:R-:W-:Y:S02]  /*05d0*/  FSEL R8, R8, RZ, P2 ;  /* 0x000000ff08087208 */ /* 0x000fe40001000000 */
[----:B------:R-:W-:-:S03]  /*05e0*/  FSEL R9, R10, RZ, P3 ;  /* 0x000000ff0a097208 */ /* 0x000fc60001800000 */
[----:B---3--:R-:W-:Y:S02]  /*05f0*/  FADD R2, R8, R2 ;  /* 0x0000000208027221 */ /* 0x008fe40000000000 */
[----:B------:R0:W-:Y:S01]  /*0600*/  @P1 STG.E.64 desc[UR6][R6.64], R8 ;  /* 0x0000000806001986 */ /* 0x0001e2000c101b06 */
[----:B------:R-:W-:Y:S01]  /*0610*/  FADD R10, R9, R3 ;  /* 0x00000003090a7221 */ /* 0x000fe20000000000 */
[----:B------:R-:W-:Y:S06]  /*0620*/  BAR.SYNC.DEFER_BLOCKING 0x0 ;  /* 0x0000000000007b1d */ /* 0x000fec0000010000 */
[----:B------:R0:W-:Y:S04]  /*0630*/  STS [R5], R2 ;  /* 0x0000000205007388 */ /* 0x0001e80000000800 */
[----:B------:R0:W-:Y:S01]  /*0640*/  STS [R5+0x208], R10 ;  /* 0x0002080a05007388 */ /* 0x0001e20000000800 */
[----:B------:R-:W-:Y:S06]  /*0650*/  BAR.SYNC.DEFER_BLOCKING 0x0 ;  /* 0x0000000000007b1d */ /* 0x000fec0000010000 */
[----:B0-----:R-:W-:Y:S05]  /*0660*/  @!P0 EXIT ;  /* 0x000000000000894d */ /* 0x001fea0003800000 */
[----:B------:R-:W0:Y:S01]  /*0670*/  LDS.64 R4, [R4] ;  /* 0x0000000004047984 */ /* 0x000e220000000a00 */
[----:B------:R-:W1:Y:S02]  /*0680*/  LDC.64 R2, c[0x0][0x248] ;  /* 0x00009200ff027b82 */ /* 0x000e640000000a00 */
[----:B-1----:R-:W-:-:S05]  /*0690*/  IMAD.WIDE R2, R0, 0x4, R2 ;  /* 0x0000000400027825 */ /* 0x002fca00078e0202 */
[----:B0-----:R-:W-:Y:S01]  /*06a0*/  STG.E.64 desc[UR6][R2.64], R4 ;  /* 0x0000000402007986 */ /* 0x001fe2000c101b06 */
[----:B------:R-:W-:Y:S05]  /*06b0*/  EXIT ;  /* 0x000000000000794d */ /* 0x000fea0003800000 */
.L_x_0:
[----:B------:R-:W-:-:S00]  /*06c0*/  BRA `(.L_x_0) ;  /* 0xfffffffc00fc7947 */ /* 0x000fc0000383ffff */
[----:B------:R-:W-:-:S00]  /*06d0*/  NOP ;  /* 0x0000000000007918 */ /* 0x000fc00000000000 */
        /* <DEDUP_REMOVED lines=10> */
.L_x_1:


//--------------------- .nv.global.init           --------------------------
	.section	.nv.global.init,"aw",@progbits
.nv.global.init:
	.type		_$_str,@object
	.size		_$_str,(_$_str_$_2 - _$_str)
_$_str:
        /*0000*/ 	.byte	0x5f, 0x5f, 0x43, 0x55, 0x44, 0x41, 0x5f, 0x46, 0x54, 0x5a, 0x00
	.type		_$_str_$_2,@object
	.size		_$_str_$_2,(.L_1 - _$_str_$_2)
_$_str_$_2:
        /*000b*/ 	.byte	0x5f, 0x5f, 0x43, 0x55, 0x44, 0x41, 0x5f, 0x50, 0x52, 0x45, 0x43, 0x5f, 0x53, 0x51, 0x52, 0x54
        /*001b*/ 	.byte	0x00
.L_1:


//--------------------- .nv.shared.triton_poi_fused__native_batch_norm_legit_no_training_add_relu_19 --------------------------
	.section	.nv.shared.triton_poi_fused__native_batch_norm_legit_no_training_add_relu_19,"aw",@nobits
	.sectionflags	@""
	.align	16
	.zero		1024


//--------------------- .nv.constant0.triton_poi_fused__native_batch_norm_legit_no_training_add_relu_19 --------------------------
	.section	.nv.constant0.triton_poi_fused__native_batch_norm_legit_no_training_add_relu_19,"a",@progbits
	.sectionflags	@""
	.align	4
.nv.constant0.triton_poi_fused__native_batch_norm_legit_no_training_add_relu_19:
	.zero		600
